	.headerflags	@"EF_CUDA_TEXMODE_UNIFIED EF_CUDA_64BIT_ADDRESS EF_CUDA_ACCELERATORS EF_CUDA_SM90 EF_CUDA_VIRTUAL_SM(EF_CUDA_SM90)"
	.elftype	@"ET_EXEC"


//--------------------- .nv.info                  --------------------------
	.section	.nv.info,"",@"SHT_CUDA_INFO"
	.align	4


	//----- nvinfo : EIATTR_REGCOUNT
	.align		4
        /*0000*/ 	.byte	0x04, 0x2f
        /*0002*/ 	.short	(.L_1 - .L_0)
	.align		4
.L_0:
        /*0004*/ 	.word	index@(triton_poi_fused_cat_0)
        /*0008*/ 	.word	0x00000012


	//----- nvinfo : EIATTR_MIN_STACK_SIZE
	.align		4
.L_1:
        /*000c*/ 	.byte	0x04, 0x12
        /*000e*/ 	.short	(.L_3 - .L_2)
	.align		4
.L_2:
        /*0010*/ 	.word	index@(triton_poi_fused_cat_0)
        /*0014*/ 	.word	0x00000000


	//----- nvinfo : EIATTR_FRAME_SIZE
	.align		4
.L_3:
        /*0018*/ 	.byte	0x04, 0x11
        /*001a*/ 	.short	(.L_5 - .L_4)
	.align		4
.L_4:
        /*001c*/ 	.word	index@(triton_poi_fused_cat_0)
        /*0020*/ 	.word	0x00000000


	//----- nvinfo : EIATTR_MIN_STACK_SIZE
	.align		4
.L_5:
        /*0024*/ 	.byte	0x04, 0x12
        /*0026*/ 	.short	(.L_7 - .L_6)
	.align		4
.L_6:
        /*0028*/ 	.word	index@(triton_poi_fused_cat_0)
        /*002c*/ 	.word	0x00000000
.L_7:


//--------------------- .nv.info.triton_poi_fused_cat_0 --------------------------
	.section	.nv.info.triton_poi_fused_cat_0,"",@"SHT_CUDA_INFO"
	.sectionflags	@""
	.align	4


	//----- nvinfo : EIATTR_CUDA_API_VERSION
	.align		4
        /*0000*/ 	.byte	0x04, 0x37
        /*0002*/ 	.short	(.L_9 - .L_8)
.L_8:
        /*0004*/ 	.word	0x0000007c


	//----- nvinfo : EIATTR_KPARAM_INFO
	.align		4
.L_9:
        /*0008*/ 	.byte	0x04, 0x17
        /*000a*/ 	.short	(.L_11 - .L_10)
.L_10:
        /*000c*/ 	.word	0x00000000
        /*0010*/ 	.short	0x0004
        /*0012*/ 	.short	0x0020
        /*0014*/ 	.byte	0x00, 0xf0, 0x11, 0x00


	//----- nvinfo : EIATTR_KPARAM_INFO
	.align		4
.L_11:
        /*0018*/ 	.byte	0x04, 0x17
        /*001a*/ 	.short	(.L_13 - .L_12)
.L_12:
        /*001c*/ 	.word	0x00000000
        /*0020*/ 	.short	0x0003
        /*0022*/ 	.short	0x0018
        /*0024*/ 	.byte	0x00, 0xf4, 0x21, 0x00


	//----- nvinfo : EIATTR_KPARAM_INFO
	.align		4
.L_13:
        /*0028*/ 	.byte	0x04, 0x17
        /*002a*/ 	.short	(.L_15 - .L_14)
.L_14:
        /*002c*/ 	.word	0x00000000
        /*0030*/ 	.short	0x0002
        /*0032*/ 	.short	0x0010
        /*0034*/ 	.byte	0x00, 0xf4, 0x21, 0x00


	//----- nvinfo : EIATTR_KPARAM_INFO
	.align		4
.L_15:
        /*0038*/ 	.byte	0x04, 0x17
        /*003a*/ 	.short	(.L_17 - .L_16)
.L_16:
        /*003c*/ 	.word	0x00000000
        /*0040*/ 	.short	0x0001
        /*0042*/ 	.short	0x0008
        /*0044*/ 	.byte	0x00, 0xf4, 0x21, 0x00


	//----- nvinfo : EIATTR_KPARAM_INFO
	.align		4
.L_17:
        /*0048*/ 	.byte	0x04, 0x17
        /*004a*/ 	.short	(.L_19 - .L_18)
.L_18:
        /*004c*/ 	.word	0x00000000
        /*0050*/ 	.short	0x0000
        /*0052*/ 	.short	0x0000
        /*0054*/ 	.byte	0x00, 0xf4, 0x21, 0x00


	//----- nvinfo : EIATTR_SPARSE_MMA_MASK
	.align		4
.L_19:
        /*0058*/ 	.byte	0x03, 0x50
        /*005a*/ 	.short	0x0000


	//----- nvinfo : EIATTR_MAXREG_COUNT
	.align		4
        /*005c*/ 	.byte	0x03, 0x1b
        /*005e*/ 	.short	0x00ff


	//----- nvinfo : EIATTR_EXIT_INSTR_OFFSETS
	.align		4
        /*0060*/ 	.byte	0x04, 0x1c
        /*0062*/ 	.short	(.L_21 - .L_20)


	//   ....[0]....
.L_20:
        /*0064*/ 	.word	0x00000390


	//   ....[1]....
        /*0068*/ 	.word	0x000003b0


	//----- nvinfo : EIATTR_REQNTID
	.align		4
.L_21:
        /*006c*/ 	.byte	0x04, 0x10
        /*006e*/ 	.short	(.L_23 - .L_22)
.L_22:
        /*0070*/ 	.word	0x00000080
        /*0074*/ 	.word	0x00000001
        /*0078*/ 	.word	0x00000001


	//----- nvinfo : EIATTR_CBANK_PARAM_SIZE
	.align		4
.L_23:
        /*007c*/ 	.byte	0x03, 0x19
        /*007e*/ 	.short	0x0024


	//----- nvinfo : EIATTR_PARAM_CBANK
	.align		4
        /*0080*/ 	.byte	0x04, 0x0a
        /*0082*/ 	.short	(.L_25 - .L_24)
	.align		4
.L_24:
        /*0084*/ 	.word	index@(.nv.constant0.triton_poi_fused_cat_0)
        /*0088*/ 	.short	0x0210
        /*008a*/ 	.short	0x0024


	//----- nvinfo : EIATTR_SW_WAR
	.align		4
.L_25:
        /*008c*/ 	.byte	0x04, 0x36
        /*008e*/ 	.short	(.L_27 - .L_26)
.L_26:
        /*0090*/ 	.word	0x00000008
.L_27:


//--------------------- .nv.callgraph             --------------------------
	.section	.nv.callgraph,"",@"SHT_CUDA_CALLGRAPH"
	.align	4
	.sectionentsize	8
	.align		4
        /*0000*/ 	.word	0x00000000
	.align		4
        /*0004*/ 	.word	0xffffffff
	.align		4
        /*0008*/ 	.word	0x00000000
	.align		4
        /*000c*/ 	.word	0xfffffffe
	.align		4
        /*0010*/ 	.word	0x00000000
	.align		4
        /*0014*/ 	.word	0xfffffffd
	.align		4
        /*0018*/ 	.word	0x00000000
	.align		4
        /*001c*/ 	.word	0xfffffffc


//--------------------- .text.triton_poi_fused_cat_0 --------------------------
	.section	.text.triton_poi_fused_cat_0,"ax",@progbits
	.align	128
        .global         triton_poi_fused_cat_0
        .type           triton_poi_fused_cat_0,@function
        .size           triton_poi_fused_cat_0,(.L_x_1 - triton_poi_fused_cat_0)
        .other          triton_poi_fused_cat_0,@"STO_CUDA_ENTRY STV_DEFAULT"
triton_poi_fused_cat_0:
.text.triton_poi_fused_cat_0:
[----:B------:R-:W0:Y:S02]  /*0000*/  LDC R1, c[0x0][0x28] ;  /* 0x00000a00ff017b82 */ /* 0x000e240000000800 */
[----:B------:R-:W1:Y:S01]  /*0010*/  S2R R0, SR_TID.X ;  /* 0x0000000000007919 */ /* 0x000e620000002100 */
[----:B------:R-:W-:Y:S01]  /*0020*/  ULDC.64 UR4, c[0x0][0x210] ;  /* 0x0000840000047ab9 */ /* 0x000fe20000000a00 */
[----:B------:R-:W-:Y:S01]  /*0030*/  ULDC.64 UR6, c[0x0][0x218] ;  /* 0x0000860000067ab9 */ /* 0x000fe20000000a00 */
[----:B------:R-:W2:Y:S01]  /*0040*/  S2R R3, SR_CTAID.X ;  /* 0x0000000000037919 */ /* 0x000ea20000002500 */
[----:B-1----:R-:W-:Y:S02]  /*0050*/  LOP3.LUT R0, R0, 0x7f, RZ, 0xc0, !PT ;  /* 0x0000007f00007812 */ /* 0x002fe400078ec0ff */
[----:B--2---:R-:W-:-:S03]  /*0060*/  SHF.R.S32.HI R2, RZ, 0x18, R3 ;  /* 0x00000018ff027819 */ /* 0x004fc60000011403 */
[----:B------:R-:W-:Y:S01]  /*0070*/  IMAD R0, R3, 0x80, R0 ;  /* 0x0000008003007824 */ /* 0x000fe200078e0200 */
[----:B------:R-:W-:-:S04]  /*0080*/  SGXT R3, R2, 0x1 ;  /* 0x000000010203781a */ /* 0x000fc80000000200 */
[----:B------:R-:W-:Y:S02]  /*0090*/  ISETP.GE.AND P1, PT, R0, 0x200, PT ;  /* 0x000002000000780c */ /* 0x000fe40003f26270 */
[CC--:B------:R-:W-:Y:S02]  /*00a0*/  LEA.HI R2, R3.reuse, R0.reuse, RZ, 0x3 ;  /* 0x0000000003027211 */ /* 0x0c0fe400078f18ff */
[----:B------:R-:W-:Y:S02]  /*00b0*/  LEA.HI R3, R3, R0, RZ, 0x7 ;  /* 0x0000000003037211 */ /* 0x000fe400078f38ff */
[----:B------:R-:W-:Y:S02]  /*00c0*/  SHF.R.S32.HI R4, RZ, 0x3, R2 ;  /* 0x00000003ff047819 */ /* 0x000fe40000011402 */
[----:B------:R-:W-:Y:S02]  /*00d0*/  LOP3.LUT R5, R2, 0xfffffff8, RZ, 0xc0, !PT ;  /* 0xfffffff802057812 */ /* 0x000fe400078ec0ff */
[----:B------:R-:W-:-:S04]  /*00e0*/  LEA.HI R6, R4, R4, RZ, 0x4 ;  /* 0x0000000404067211 */ /* 0x000fc800078f20ff */
[----:B------:R-:W-:Y:S01]  /*00f0*/  LOP3.LUT R7, R6, 0xfffffff0, RZ, 0xc0, !PT ;  /* 0xfffffff006077812 */ /* 0x000fe200078ec0ff */
[----:B------:R-:W-:Y:S01]  /*0100*/  IMAD.IADD R6, R0, 0x1, -R5 ;  /* 0x0000000100067824 */ /* 0x000fe200078e0a05 */
[----:B------:R-:W-:Y:S02]  /*0110*/  SHF.R.S32.HI R5, RZ, 0x7, R3 ;  /* 0x00000007ff057819 */ /* 0x000fe40000011403 */
[----:B------:R-:W1:Y:S01]  /*0120*/  LDC.64 R2, c[0x0][0x220] ;  /* 0x00008800ff027b82 */ /* 0x000e620000000a00 */
[----:B------:R-:W-:Y:S01]  /*0130*/  IMAD.IADD R4, R4, 0x1, -R7 ;  /* 0x0000000104047824 */ /* 0x000fe200078e0a07 */
[----:B------:R-:W-:Y:S01]  /*0140*/  SHF.R.S32.HI R13, RZ, 0x1f, R6 ;  /* 0x0000001fff0d7819 */ /* 0x000fe20000011406 */
[----:B------:R-:W-:Y:S02]  /*0150*/  VIADD R7, R6, 0xfffffffe ;  /* 0xfffffffe06077836 */ /* 0x000fe40000000000 */
[C---:B------:R-:W-:Y:S01]  /*0160*/  VIADD R8, R4.reuse, 0xfffffffe ;  /* 0xfffffffe04087836 */ /* 0x040fe20000000000 */
[C---:B------:R-:W-:Y:S01]  /*0170*/  ISETP.LT.AND P0, PT, R4.reuse, 0x8, !P1 ;  /* 0x000000080400780c */ /* 0x040fe20004f01270 */
[----:B------:R-:W-:-:S02]  /*0180*/  IMAD.SHL.U32 R9, R4, 0x4, RZ ;  /* 0x0000000404097824 */ /* 0x000fc400078e00ff */
[C---:B------:R-:W-:Y:S01]  /*0190*/  IMAD.SHL.U32 R10, R5.reuse, 0x40, RZ ;  /* 0x00000040050a7824 */ /* 0x040fe200078e00ff */
[----:B------:R-:W-:Y:S01]  /*01a0*/  LOP3.LUT R7, R8, R7, RZ, 0xfc, !PT ;  /* 0x0000000708077212 */ /* 0x000fe200078efcff */
[----:B------:R-:W-:Y:S02]  /*01b0*/  IMAD.SHL.U32 R8, R5, 0x10, RZ ;  /* 0x0000001005087824 */ /* 0x000fe400078e00ff */
[----:B------:R-:W-:Y:S01]  /*01c0*/  IMAD.SHL.U32 R11, R4, 0x8, RZ ;  /* 0x00000008040b7824 */ /* 0x000fe200078e00ff */
[----:B------:R-:W-:Y:S02]  /*01d0*/  ISETP.LT.U32.AND P0, PT, R7, 0x4, P0 ;  /* 0x000000040700780c */ /* 0x000fe40000701070 */
[--C-:B------:R-:W-:Y:S02]  /*01e0*/  IADD3 R15, P2, P3, R9, R6, R8.reuse ;  /* 0x00000006090f7210 */ /* 0x100fe40007b5e008 */
[----:B------:R-:W-:Y:S02]  /*01f0*/  SHF.R.S32.HI R12, RZ, 0x1f, R8 ;  /* 0x0000001fff0c7819 */ /* 0x000fe40000011408 */
[----:B------:R-:W-:-:S02]  /*0200*/  SHF.R.S32.HI R9, RZ, 0x1f, R9 ;  /* 0x0000001fff097819 */ /* 0x000fc40000011409 */
[--C-:B------:R-:W-:Y:S02]  /*0210*/  IADD3 R14, P4, P5, R11, R6, R10.reuse ;  /* 0x000000060b0e7210 */ /* 0x100fe40007d9e00a */
[----:B------:R-:W-:Y:S01]  /*0220*/  SHF.R.S32.HI R10, RZ, 0x1f, R10 ;  /* 0x0000001fff0a7819 */ /* 0x000fe2000001140a */
[----:B-1----:R-:W-:Y:S01]  /*0230*/  IMAD.WIDE R2, R5, 0x4, R2 ;  /* 0x0000000405027825 */ /* 0x002fe200078e0202 */
[----:B------:R-:W-:Y:S02]  /*0240*/  SHF.R.S32.HI R6, RZ, 0x1f, R11 ;  /* 0x0000001fff067819 */ /* 0x000fe4000001140b */
[-C--:B------:R-:W-:Y:S01]  /*0250*/  IADD3.X R12, R9, R13.reuse, R12, P2, P3 ;  /* 0x0000000d090c7210 */ /* 0x080fe200017e640c */
[----:B------:R-:W-:Y:S01]  /*0260*/  IMAD.MOV.U32 R5, RZ, RZ, RZ ;  /* 0x000000ffff057224 */ /* 0x000fe200078e00ff */
[----:B------:R-:W-:Y:S02]  /*0270*/  ISETP.GT.AND P2, PT, R4, 0x7, !P1 ;  /* 0x000000070400780c */ /* 0x000fe40004f44270 */
[----:B------:R-:W-:-:S02]  /*0280*/  IADD3.X R13, R6, R13, R10, P4, P5 ;  /* 0x0000000d060d7210 */ /* 0x000fc400027ea40a */
[C---:B------:R-:W-:Y:S01]  /*0290*/  LEA R6, P3, R15.reuse, UR4, 0x2 ;  /* 0x000000040f067c11 */ /* 0x040fe2000f8610ff */
[----:B------:R-:W1:Y:S01]  /*02a0*/  LDC.64 R10, c[0x0][0x228] ;  /* 0x00008a00ff0a7b82 */ /* 0x000e620000000a00 */
[C---:B------:R-:W-:Y:S02]  /*02b0*/  LEA R8, P4, R14.reuse, UR6, 0x2 ;  /* 0x000000060e087c11 */ /* 0x040fe4000f8810ff */
[----:B------:R-:W-:Y:S01]  /*02c0*/  LEA.HI.X R7, R15, UR5, R12, 0x2, P3 ;  /* 0x000000050f077c11 */ /* 0x000fe200098f140c */
[----:B------:R-:W-:Y:S01]  /*02d0*/  ULDC.64 UR4, c[0x0][0x208] ;  /* 0x0000820000047ab9 */ /* 0x000fe20000000a00 */
[----:B------:R-:W-:Y:S02]  /*02e0*/  LEA.HI.X R9, R14, UR7, R13, 0x2, P4 ;  /* 0x000000070e097c11 */ /* 0x000fe4000a0f140d */
[----:B------:R-:W-:Y:S01]  /*02f0*/  CS2R R12, SRZ ;  /* 0x00000000000c7805 */ /* 0x000fe2000001ff00 */
[----:B------:R-:W2:Y:S05]  /*0300*/  @P0 LDG.E R5, desc[UR4][R6.64+-0x28] ;  /* 0xffffd80406050981 */ /* 0x000eaa000c1e1900 */
[----:B------:R-:W3:Y:S04]  /*0310*/  @P2 LDG.E.EL R13, desc[UR4][R2.64] ;  /* 0x00000004020d2981 */ /* 0x000ee8000c2e1900 */
[----:B------:R-:W4:Y:S01]  /*0320*/  @P2 LDG.E R12, desc[UR4][R8.64+-0x100] ;  /* 0xffff0004080c2981 */ /* 0x000f22000c1e1900 */
[----:B------:R-:W-:-:S02]  /*0330*/  ISETP.GE.AND P3, PT, R4, 0x8, PT ;  /* 0x000000080400780c */ /* 0x000fc40003f66270 */
[----:B---3--:R-:W-:Y:S02]  /*0340*/  SEL R14, R13, RZ, P2 ;  /* 0x000000ff0d0e7207 */ /* 0x008fe40001000000 */
[----:B--2---:R-:W-:Y:S01]  /*0350*/  SEL R13, R5, RZ, P0 ;  /* 0x000000ff050d7207 */ /* 0x004fe20000000000 */
[----:B-1----:R-:W-:Y:S01]  /*0360*/  IMAD.WIDE R4, R0, 0x4, R10 ;  /* 0x0000000400047825 */ /* 0x002fe200078e020a */
[----:B----4-:R-:W-:-:S07]  /*0370*/  SEL R15, R12, RZ, P2 ;  /* 0x000000ff0c0f7207 */ /* 0x010fce0001000000 */
[----:B------:R-:W-:Y:S01]  /*0380*/  @P3 FADD R13, R15, R14 ;  /* 0x0000000e0f0d3221 */ /* 0x000fe20000000000 */
[----:B------:R-:W-:Y:S06]  /*0390*/  @P1 EXIT ;  /* 0x000000000000194d */ /* 0x000fec0003800000 */
[----:B------:R-:W-:Y:S01]  /*03a0*/  STG.E desc[UR4][R4.64], R13 ;  /* 0x0000000d04007986 */ /* 0x000fe2000c101904 */
[----:B------:R-:W-:Y:S05]  /*03b0*/  EXIT ;  /* 0x000000000000794d */ /* 0x000fea0003800000 */
.L_x_0:
[----:B------:R-:W-:-:S00]  /*03c0*/  BRA `(.L_x_0) ;  /* 0xfffffffc00fc7947 */ /* 0x000fc0000383ffff */
[----:B------:R-:W-:-:S00]  /*03d0*/  NOP ;  /* 0x0000000000007918 */ /* 0x000fc00000000000 */
        /* <DEDUP_REMOVED lines=10> */
.L_x_1:


//--------------------- .nv.constant0.triton_poi_fused_cat_0 --------------------------
	.section	.nv.constant0.triton_poi_fused_cat_0,"a",@progbits
	.sectionflags	@""
	.align	4
.nv.constant0.triton_poi_fused_cat_0:
	.zero		564
